	.headerflags	@"EF_CUDA_TEXMODE_UNIFIED EF_CUDA_64BIT_ADDRESS EF_CUDA_ACCELERATORS EF_CUDA_SM90 EF_CUDA_VIRTUAL_SM(EF_CUDA_SM90)"
	.elftype	@"ET_EXEC"


//--------------------- .nv.info                  --------------------------
	.section	.nv.info,"",@"SHT_CUDA_INFO"
	.align	4


	//----- nvinfo : EIATTR_REGCOUNT
	.align		4
        /*0000*/ 	.byte	0x04, 0x2f
        /*0002*/ 	.short	(.L_1 - .L_0)
	.align		4
.L_0:
        /*0004*/ 	.word	index@(triton_poi_fused_mean_mul_sigmoid_44)
        /*0008*/ 	.word	0x00000012


	//----- nvinfo : EIATTR_MIN_STACK_SIZE
	.align		4
.L_1:
        /*000c*/ 	.byte	0x04, 0x12
        /*000e*/ 	.short	(.L_3 - .L_2)
	.align		4
.L_2:
        /*0010*/ 	.word	index@(triton_poi_fused_mean_mul_sigmoid_44)
        /*0014*/ 	.word	0x00000000


	//----- nvinfo : EIATTR_FRAME_SIZE
	.align		4
.L_3:
        /*0018*/ 	.byte	0x04, 0x11
        /*001a*/ 	.short	(.L_5 - .L_4)
	.align		4
.L_4:
        /*001c*/ 	.word	index@(triton_poi_fused_mean_mul_sigmoid_44)
        /*0020*/ 	.word	0x00000000


	//----- nvinfo : EIATTR_MIN_STACK_SIZE
	.align		4
.L_5:
        /*0024*/ 	.byte	0x04, 0x12
        /*0026*/ 	.short	(.L_7 - .L_6)
	.align		4
.L_6:
        /*0028*/ 	.word	index@(triton_poi_fused_mean_mul_sigmoid_44)
        /*002c*/ 	.word	0x00000000
.L_7:


//--------------------- .nv.info.triton_poi_fused_mean_mul_sigmoid_44 --------------------------
	.section	.nv.info.triton_poi_fused_mean_mul_sigmoid_44,"",@"SHT_CUDA_INFO"
	.sectionflags	@""
	.align	4


	//----- nvinfo : EIATTR_CUDA_API_VERSION
	.align		4
        /*0000*/ 	.byte	0x04, 0x37
        /*0002*/ 	.short	(.L_9 - .L_8)
.L_8:
        /*0004*/ 	.word	0x0000007c


	//----- nvinfo : EIATTR_KPARAM_INFO
	.align		4
.L_9:
        /*0008*/ 	.byte	0x04, 0x17
        /*000a*/ 	.short	(.L_11 - .L_10)
.L_10:
        /*000c*/ 	.word	0x00000000
        /*0010*/ 	.short	0x0002
        /*0012*/ 	.short	0x0010
        /*0014*/ 	.byte	0x00, 0xf0, 0x11, 0x00


	//----- nvinfo : EIATTR_KPARAM_INFO
	.align		4
.L_11:
        /*0018*/ 	.byte	0x04, 0x17
        /*001a*/ 	.short	(.L_13 - .L_12)
.L_12:
        /*001c*/ 	.word	0x00000000
        /*0020*/ 	.short	0x0001
        /*0022*/ 	.short	0x0008
        /*0024*/ 	.byte	0x00, 0xf4, 0x21, 0x00


	//----- nvinfo : EIATTR_KPARAM_INFO
	.align		4
.L_13:
        /*0028*/ 	.byte	0x04, 0x17
        /*002a*/ 	.short	(.L_15 - .L_14)
.L_14:
        /*002c*/ 	.word	0x00000000
        /*0030*/ 	.short	0x0000
        /*0032*/ 	.short	0x0000
        /*0034*/ 	.byte	0x00, 0xf4, 0x21, 0x00


	//----- nvinfo : EIATTR_SPARSE_MMA_MASK
	.align		4
.L_15:
        /*0038*/ 	.byte	0x03, 0x50
        /*003a*/ 	.short	0x0000


	//----- nvinfo : EIATTR_MAXREG_COUNT
	.align		4
        /*003c*/ 	.byte	0x03, 0x1b
        /*003e*/ 	.short	0x00ff


	//----- nvinfo : EIATTR_EXIT_INSTR_OFFSETS
	.align		4
        /*0040*/ 	.byte	0x04, 0x1c
        /*0042*/ 	.short	(.L_17 - .L_16)


	//   ....[0]....
.L_16:
        /*0044*/ 	.word	0x00000520


	//   ....[1]....
        /*0048*/ 	.word	0x00000550


	//----- nvinfo : EIATTR_REQNTID
	.align		4
.L_17:
        /*004c*/ 	.byte	0x04, 0x10
        /*004e*/ 	.short	(.L_19 - .L_18)
.L_18:
        /*0050*/ 	.word	0x00000080
        /*0054*/ 	.word	0x00000001
        /*0058*/ 	.word	0x00000001


	//----- nvinfo : EIATTR_CBANK_PARAM_SIZE
	.align		4
.L_19:
        /*005c*/ 	.byte	0x03, 0x19
        /*005e*/ 	.short	0x0014


	//----- nvinfo : EIATTR_PARAM_CBANK
	.align		4
        /*0060*/ 	.byte	0x04, 0x0a
        /*0062*/ 	.short	(.L_21 - .L_20)
	.align		4
.L_20:
        /*0064*/ 	.word	index@(.nv.constant0.triton_poi_fused_mean_mul_sigmoid_44)
        /*0068*/ 	.short	0x0210
        /*006a*/ 	.short	0x0014


	//----- nvinfo : EIATTR_SW_WAR
	.align		4
.L_21:
        /*006c*/ 	.byte	0x04, 0x36
        /*006e*/ 	.short	(.L_23 - .L_22)
.L_22:
        /*0070*/ 	.word	0x00000008
.L_23:


//--------------------- .nv.callgraph             --------------------------
	.section	.nv.callgraph,"",@"SHT_CUDA_CALLGRAPH"
	.align	4
	.sectionentsize	8
	.align		4
        /*0000*/ 	.word	0x00000000
	.align		4
        /*0004*/ 	.word	0xffffffff
	.align		4
        /*0008*/ 	.word	0x00000000
	.align		4
        /*000c*/ 	.word	0xfffffffe
	.align		4
        /*0010*/ 	.word	0x00000000
	.align		4
        /*0014*/ 	.word	0xfffffffd
	.align		4
        /*0018*/ 	.word	0x00000000
	.align		4
        /*001c*/ 	.word	0xfffffffc


//--------------------- .text.triton_poi_fused_mean_mul_sigmoid_44 --------------------------
	.section	.text.triton_poi_fused_mean_mul_sigmoid_44,"ax",@progbits
	.align	128
        .global         triton_poi_fused_mean_mul_sigmoid_44
        .type           triton_poi_fused_mean_mul_sigmoid_44,@function
        .size           triton_poi_fused_mean_mul_sigmoid_44,(.L_x_1 - triton_poi_fused_mean_mul_sigmoid_44)
        .other          triton_poi_fused_mean_mul_sigmoid_44,@"STO_CUDA_ENTRY STV_DEFAULT"
triton_poi_fused_mean_mul_sigmoid_44:
.text.triton_poi_fused_mean_mul_sigmoid_44:
[----:B------:R-:W0:Y:S02]  /*0000*/  LDC R1, c[0x0][0x28] ;  /* 0x00000a00ff017b82 */ /* 0x000e240000000800 */
[----:B------:R-:W1:Y:S01]  /*0010*/  S2R R0, SR_TID.X ;  /* 0x0000000000007919 */ /* 0x000e620000002100 */
[----:B------:R-:W-:Y:S01]  /*0020*/  ULDC.64 UR4, c[0x0][0x208] ;  /* 0x0000820000047ab9 */ /* 0x000fe20000000a00 */
[----:B------:R-:W2:Y:S01]  /*0030*/  S2R R3, SR_CTAID.X ;  /* 0x0000000000037919 */ /* 0x000ea20000002500 */
[----:B-1----:R-:W-:-:S04]  /*0040*/  LOP3.LUT R0, R0, 0x7f, RZ, 0xc0, !PT ;  /* 0x0000007f00007812 */ /* 0x002fc800078ec0ff */
[----:B--2---:R-:W-:Y:S02]  /*0050*/  LEA R0, R3, R0, 0x7 ;  /* 0x0000000003007211 */ /* 0x004fe400078e38ff */
[----:B------:R-:W1:Y:S02]  /*0060*/  LDC.64 R2, c[0x0][0x210] ;  /* 0x00008400ff027b82 */ /* 0x000e640000000a00 */
[C---:B------:R-:W-:Y:S01]  /*0070*/  ISETP.GE.AND P0, PT, R0.reuse, 0x1800, PT ;  /* 0x000018000000780c */ /* 0x040fe20003f06270 */
[----:B------:R-:W-:-:S05]  /*0080*/  IMAD.HI R4, R0, 0x2aaaaaab, RZ ;  /* 0x2aaaaaab00047827 */ /* 0x000fca00078e02ff */
[----:B------:R-:W-:-:S04]  /*0090*/  SHF.R.U32.HI R5, RZ, 0x1f, R4 ;  /* 0x0000001fff057819 */ /* 0x000fc80000011604 */
[----:B------:R-:W-:-:S05]  /*00a0*/  LEA.HI.SX32 R5, R4, R5, 0x18 ;  /* 0x0000000504057211 */ /* 0x000fca00078fc2ff */
[----:B------:R-:W-:-:S04]  /*00b0*/  IMAD R4, R5, -0x600, R0 ;  /* 0xfffffa0005047824 */ /* 0x000fc800078e0200 */
[----:B------:R-:W-:Y:S01]  /*00c0*/  IMAD R7, R5, 0x1800, R4 ;  /* 0x0000180005077824 */ /* 0x000fe200078e0204 */
[----:B------:R-:W-:Y:S01]  /*00d0*/  HFMA2.MMA R6, -RZ, RZ, 0, 0 ;  /* 0x00000000ff067435 */ /* 0x000fe200000001ff */
[----:B------:R-:W-:Y:S02]  /*00e0*/  CS2R R4, SRZ ;  /* 0x0000000000047805 */ /* 0x000fe4000001ff00 */
[--C-:B-1----:R-:W-:Y:S01]  /*00f0*/  IMAD.WIDE R8, R7, 0x4, R2.reuse ;  /* 0x0000000407087825 */ /* 0x102fe200078e0202 */
[----:B------:R-:W-:Y:S02]  /*0100*/  IADD3 R11, R7, 0x600, RZ ;  /* 0x00000600070b7810 */ /* 0x000fe40007ffe0ff */
[----:B------:R-:W-:Y:S02]  /*0110*/  IADD3 R13, R7, 0xc00, RZ ;  /* 0x00000c00070d7810 */ /* 0x000fe40007ffe0ff */
[----:B------:R-:W-:Y:S01]  /*0120*/  IADD3 R15, R7, 0x1200, RZ ;  /* 0x00001200070f7810 */ /* 0x000fe20007ffe0ff */
[--C-:B------:R-:W-:Y:S01]  /*0130*/  IMAD.WIDE R10, R11, 0x4, R2.reuse ;  /* 0x000000040b0a7825 */ /* 0x100fe200078e0202 */
[----:B------:R-:W2:Y:S03]  /*0140*/  @!P0 LDG.E R4, desc[UR4][R8.64] ;  /* 0x0000000408048981 */ /* 0x000ea6000c1e1900 */
[--C-:B------:R-:W-:Y:S01]  /*0150*/  IMAD.WIDE R12, R13, 0x4, R2.reuse ;  /* 0x000000040d0c7825 */ /* 0x100fe200078e0202 */
[----:B------:R-:W3:Y:S03]  /*0160*/  @!P0 LDG.E R6, desc[UR4][R10.64] ;  /* 0x000000040a068981 */ /* 0x000ee6000c1e1900 */
[----:B------:R-:W-:Y:S01]  /*0170*/  IMAD.WIDE R14, R15, 0x4, R2 ;  /* 0x000000040f0e7825 */ /* 0x000fe200078e0202 */
[----:B------:R-:W-:Y:S01]  /*0180*/  MOV R2, RZ ;  /* 0x000000ff00027202 */ /* 0x000fe20000000f00 */
[----:B------:R-:W4:Y:S05]  /*0190*/  @!P0 LDG.E R5, desc[UR4][R12.64] ;  /* 0x000000040c058981 */ /* 0x000f2a000c1e1900 */
[----:B------:R1:W5:Y:S02]  /*01a0*/  @!P0 LDG.E R2, desc[UR4][R14.64] ;  /* 0x000000040e028981 */ /* 0x000364000c1e1900 */
[----:B-1----:R-:W-:Y:S01]  /*01b0*/  HFMA2.MMA R15, -RZ, RZ, 1.625, 0 ;  /* 0x3e800000ff0f7435 */ /* 0x002fe200000001ff */
[----:B--2---:R-:W-:Y:S01]  /*01c0*/  FADD R3, RZ, -R4 ;  /* 0x80000004ff037221 */ /* 0x004fe20000000000 */
[----:B---3--:R-:W-:-:S03]  /*01d0*/  FADD R7, RZ, -R6 ;  /* 0x80000006ff077221 */ /* 0x008fc60000000000 */
[----:B------:R-:W-:Y:S01]  /*01e0*/  FMUL R3, R3, 1.4426950216293334961 ;  /* 0x3fb8aa3b03037820 */ /* 0x000fe20000400000 */
[----:B------:R-:W-:Y:S01]  /*01f0*/  FMUL R8, R7, 1.4426950216293334961 ;  /* 0x3fb8aa3b07087820 */ /* 0x000fe20000400000 */
[----:B----4-:R-:W-:-:S03]  /*0200*/  FADD R9, RZ, -R5 ;  /* 0x80000005ff097221 */ /* 0x010fc60000000000 */
[----:B------:R-:W-:Y:S02]  /*0210*/  FSETP.GEU.AND P1, PT, R3, -126, PT ;  /* 0xc2fc00000300780b */ /* 0x000fe40003f2e000 */
[----:B------:R-:W-:Y:S01]  /*0220*/  FSETP.GEU.AND P2, PT, R8, -126, PT ;  /* 0xc2fc00000800780b */ /* 0x000fe20003f4e000 */
[----:B------:R-:W-:Y:S01]  /*0230*/  FMUL R10, R9, 1.4426950216293334961 ;  /* 0x3fb8aa3b090a7820 */ /* 0x000fe20000400000 */
[----:B-----5:R-:W-:-:S04]  /*0240*/  FADD R7, RZ, -R2 ;  /* 0x80000002ff077221 */ /* 0x020fc80000000000 */
[----:B------:R-:W-:Y:S01]  /*0250*/  FMUL R12, R7, 1.4426950216293334961 ;  /* 0x3fb8aa3b070c7820 */ /* 0x000fe20000400000 */
[----:B------:R-:W-:-:S04]  /*0260*/  FSETP.GEU.AND P4, PT, R10, -126, PT ;  /* 0xc2fc00000a00780b */ /* 0x000fc80003f8e000 */
[----:B------:R-:W-:Y:S01]  /*0270*/  @!P1 FMUL R3, R3, 0.5 ;  /* 0x3f00000003039820 */ /* 0x000fe20000400000 */
[----:B------:R-:W-:Y:S01]  /*0280*/  FSETP.GEU.AND P3, PT, R12, -126, PT ;  /* 0xc2fc00000c00780b */ /* 0x000fe20003f6e000 */
[----:B------:R-:W-:Y:S02]  /*0290*/  @!P2 FMUL R8, R8, 0.5 ;  /* 0x3f0000000808a820 */ /* 0x000fe40000400000 */
[----:B------:R-:W1:Y:S05]  /*02a0*/  MUFU.EX2 R7, R3 ;  /* 0x0000000300077308 */ /* 0x000e6a0000000800 */
[----:B------:R-:W-:-:S03]  /*02b0*/  @!P4 FMUL R10, R10, 0.5 ;  /* 0x3f0000000a0ac820 */ /* 0x000fc60000400000 */
[----:B------:R-:W2:Y:S02]  /*02c0*/  MUFU.EX2 R9, R8 ;  /* 0x0000000800097308 */ /* 0x000ea40000000800 */
[----:B------:R-:W-:Y:S01]  /*02d0*/  @!P3 FMUL R12, R12, 0.5 ;  /* 0x3f0000000c0cb820 */ /* 0x000fe20000400000 */
[----:B-1----:R-:W-:-:S05]  /*02e0*/  @!P1 FMUL R7, R7, R7 ;  /* 0x0000000707079220 */ /* 0x002fca0000400000 */
[----:B------:R1:W3:Y:S01]  /*02f0*/  MUFU.EX2 R11, R10 ;  /* 0x0000000a000b7308 */ /* 0x0002e20000000800 */
[----:B------:R-:W-:Y:S01]  /*0300*/  FADD R7, R7, 1 ;  /* 0x3f80000007077421 */ /* 0x000fe20000000000 */
[----:B--2---:R-:W-:-:S06]  /*0310*/  @!P2 FMUL R9, R9, R9 ;  /* 0x000000090909a220 */ /* 0x004fcc0000400000 */
[----:B------:R2:W4:Y:S01]  /*0320*/  MUFU.EX2 R14, R12 ;  /* 0x0000000c000e7308 */ /* 0x0005220000000800 */
[----:B------:R-:W-:Y:S01]  /*0330*/  FSETP.GT.AND P1, PT, R7, 8.50705917302346158658e+37, PT ;  /* 0x7e8000000700780b */ /* 0x000fe20003f24000 */
[----:B------:R-:W-:Y:S02]  /*0340*/  FADD R3, R9, 1 ;  /* 0x3f80000009037421 */ /* 0x000fe40000000000 */
[----:B------:R-:W5:Y:S01]  /*0350*/  LDC.64 R8, c[0x0][0x218] ;  /* 0x00008600ff087b82 */ /* 0x000f620000000a00 */
[----:B-1----:R-:W-:Y:S01]  /*0360*/  FSEL R10, R15, 1, P1 ;  /* 0x3f8000000f0a7808 */ /* 0x002fe20000800000 */
[----:B---3--:R-:W-:Y:S01]  /*0370*/  @!P4 FMUL R11, R11, R11 ;  /* 0x0000000b0b0bc220 */ /* 0x008fe20000400000 */
[----:B------:R-:W-:-:S03]  /*0380*/  FSETP.GT.AND P2, PT, R3, 8.50705917302346158658e+37, PT ;  /* 0x7e8000000300780b */ /* 0x000fc60003f44000 */
[----:B------:R-:W-:Y:S01]  /*0390*/  FADD R13, R11, 1 ;  /* 0x3f8000000b0d7421 */ /* 0x000fe20000000000 */
[----:B--2---:R-:W-:-:S03]  /*03a0*/  FSEL R12, R15, 1, P2 ;  /* 0x3f8000000f0c7808 */ /* 0x004fc60001000000 */
[----:B------:R-:W-:Y:S01]  /*03b0*/  @P1 FMUL R7, R7, 0.25 ;  /* 0x3e80000007071820 */ /* 0x000fe20000400000 */
[----:B----4-:R-:W-:Y:S01]  /*03c0*/  @!P3 FMUL R14, R14, R14 ;  /* 0x0000000e0e0eb220 */ /* 0x010fe20000400000 */
[----:B------:R-:W-:-:S03]  /*03d0*/  FSETP.GT.AND P3, PT, R13, 8.50705917302346158658e+37, PT ;  /* 0x7e8000000d00780b */ /* 0x000fc60003f64000 */
[----:B------:R-:W-:Y:S01]  /*03e0*/  FADD R14, R14, 1 ;  /* 0x3f8000000e0e7421 */ /* 0x000fe20000000000 */
[----:B------:R-:W1:Y:S01]  /*03f0*/  MUFU.RCP R7, R7 ;  /* 0x0000000700077308 */ /* 0x000e620000001000 */
[----:B------:R-:W-:-:S03]  /*0400*/  @P2 FMUL R3, R3, 0.25 ;  /* 0x3e80000003032820 */ /* 0x000fc60000400000 */
[----:B------:R-:W-:-:S04]  /*0410*/  FSETP.GT.AND P4, PT, R14, 8.50705917302346158658e+37, PT ;  /* 0x7e8000000e00780b */ /* 0x000fc80003f84000 */
[----:B------:R-:W2:Y:S01]  /*0420*/  MUFU.RCP R3, R3 ;  /* 0x0000000300037308 */ /* 0x000ea20000001000 */
[----:B------:R-:W-:Y:S01]  /*0430*/  @P3 FMUL R13, R13, 0.25 ;  /* 0x3e8000000d0d3820 */ /* 0x000fe20000400000 */
[----:B-----5:R-:W-:-:S04]  /*0440*/  IMAD.WIDE R8, R0, 0x4, R8 ;  /* 0x0000000400087825 */ /* 0x020fc800078e0208 */
[----:B-1----:R-:W-:Y:S02]  /*0450*/  FMUL R7, R7, R10 ;  /* 0x0000000a07077220 */ /* 0x002fe40000400000 */
[----:B------:R-:W1:Y:S01]  /*0460*/  MUFU.RCP R13, R13 ;  /* 0x0000000d000d7308 */ /* 0x000e620000001000 */
[----:B------:R-:W-:Y:S01]  /*0470*/  @P4 FMUL R14, R14, 0.25 ;  /* 0x3e8000000e0e4820 */ /* 0x000fe20000400000 */
[----:B------:R-:W-:Y:S01]  /*0480*/  FSEL R10, R15, 1, P3 ;  /* 0x3f8000000f0a7808 */ /* 0x000fe20001800000 */
[----:B--2---:R-:W-:-:S05]  /*0490*/  FMUL R11, R3, R12 ;  /* 0x0000000c030b7220 */ /* 0x004fca0000400000 */
[----:B------:R-:W2:Y:S01]  /*04a0*/  MUFU.RCP R14, R14 ;  /* 0x0000000e000e7308 */ /* 0x000ea20000001000 */
[----:B------:R-:W-:Y:S01]  /*04b0*/  FSEL R3, R15, 1, P4 ;  /* 0x3f8000000f037808 */ /* 0x000fe20002000000 */
[----:B------:R-:W-:-:S04]  /*04c0*/  FMUL R6, R11, R6 ;  /* 0x000000060b067220 */ /* 0x000fc80000400000 */
[----:B------:R-:W-:Y:S01]  /*04d0*/  FFMA R6, R7, R4, R6 ;  /* 0x0000000407067223 */ /* 0x000fe20000000006 */
[----:B-1----:R-:W-:-:S04]  /*04e0*/  FMUL R13, R13, R10 ;  /* 0x0000000a0d0d7220 */ /* 0x002fc80000400000 */
[----:B------:R-:W-:Y:S01]  /*04f0*/  FFMA R13, R13, R5, R6 ;  /* 0x000000050d0d7223 */ /* 0x000fe20000000006 */
[----:B--2---:R-:W-:-:S04]  /*0500*/  FMUL R4, R14, R3 ;  /* 0x000000030e047220 */ /* 0x004fc80000400000 */
[----:B------:R-:W-:Y:S01]  /*0510*/  FFMA R4, R4, R2, R13 ;  /* 0x0000000204047223 */ /* 0x000fe2000000000d */
[----:B------:R-:W-:Y:S06]  /*0520*/  @P0 EXIT ;  /* 0x000000000000094d */ /* 0x000fec0003800000 */
[----:B------:R-:W-:-:S05]  /*0530*/  FMUL R3, R4, 0.25 ;  /* 0x3e80000004037820 */ /* 0x000fca0000400000 */
[----:B------:R-:W-:Y:S01]  /*0540*/  STG.E desc[UR4][R8.64], R3 ;  /* 0x0000000308007986 */ /* 0x000fe2000c101904 */
[----:B------:R-:W-:Y:S05]  /*0550*/  EXIT ;  /* 0x000000000000794d */ /* 0x000fea0003800000 */
.L_x_0:
[----:B------:R-:W-:-:S00]  /*0560*/  BRA `(.L_x_0) ;  /* 0xfffffffc00fc7947 */ /* 0x000fc0000383ffff */
[----:B------:R-:W-:-:S00]  /*0570*/  NOP ;  /* 0x0000000000007918 */ /* 0x000fc00000000000 */
        /* <DEDUP_REMOVED lines=8> */
.L_x_1:


//--------------------- .nv.constant0.triton_poi_fused_mean_mul_sigmoid_44 --------------------------
	.section	.nv.constant0.triton_poi_fused_mean_mul_sigmoid_44,"a",@progbits
	.sectionflags	@""
	.align	4
.nv.constant0.triton_poi_fused_mean_mul_sigmoid_44:
	.zero		548
